	.headerflags	@"EF_CUDA_TEXMODE_UNIFIED EF_CUDA_64BIT_ADDRESS EF_CUDA_ACCELERATORS EF_CUDA_SM90 EF_CUDA_VIRTUAL_SM(EF_CUDA_SM90)"
	.elftype	@"ET_EXEC"


//--------------------- .nv.info                  --------------------------
	.section	.nv.info,"",@"SHT_CUDA_INFO"
	.align	4


	//----- nvinfo : EIATTR_REGCOUNT
	.align		4
        /*0000*/ 	.byte	0x04, 0x2f
        /*0002*/ 	.short	(.L_3 - .L_2)
	.align		4
.L_2:
        /*0004*/ 	.word	index@(triton_poi_fused__native_batch_norm_legit_no_training_mul_sigmoid_16)
        /*0008*/ 	.word	0x00000011


	//----- nvinfo : EIATTR_MIN_STACK_SIZE
	.align		4
.L_3:
        /*000c*/ 	.byte	0x04, 0x12
        /*000e*/ 	.short	(.L_5 - .L_4)
	.align		4
.L_4:
        /*0010*/ 	.word	index@(triton_poi_fused__native_batch_norm_legit_no_training_mul_sigmoid_16)
        /*0014*/ 	.word	0x00000000


	//----- nvinfo : EIATTR_FRAME_SIZE
	.align		4
.L_5:
        /*0018*/ 	.byte	0x04, 0x11
        /*001a*/ 	.short	(.L_7 - .L_6)
	.align		4
.L_6:
        /*001c*/ 	.word	index@(triton_poi_fused__native_batch_norm_legit_no_training_mul_sigmoid_16)
        /*0020*/ 	.word	0x00000000


	//----- nvinfo : EIATTR_MIN_STACK_SIZE
	.align		4
.L_7:
        /*0024*/ 	.byte	0x04, 0x12
        /*0026*/ 	.short	(.L_9 - .L_8)
	.align		4
.L_8:
        /*0028*/ 	.word	index@(triton_poi_fused__native_batch_norm_legit_no_training_mul_sigmoid_16)
        /*002c*/ 	.word	0x00000000
.L_9:


//--------------------- .nv.info.triton_poi_fused__native_batch_norm_legit_no_training_mul_sigmoid_16 --------------------------
	.section	.nv.info.triton_poi_fused__native_batch_norm_legit_no_training_mul_sigmoid_16,"",@"SHT_CUDA_INFO"
	.sectionflags	@""
	.align	4


	//----- nvinfo : EIATTR_CUDA_API_VERSION
	.align		4
        /*0000*/ 	.byte	0x04, 0x37
        /*0002*/ 	.short	(.L_11 - .L_10)
.L_10:
        /*0004*/ 	.word	0x0000007c


	//----- nvinfo : EIATTR_KPARAM_INFO
	.align		4
.L_11:
        /*0008*/ 	.byte	0x04, 0x17
        /*000a*/ 	.short	(.L_13 - .L_12)
.L_12:
        /*000c*/ 	.word	0x00000000
        /*0010*/ 	.short	0x0006
        /*0012*/ 	.short	0x0030
        /*0014*/ 	.byte	0x00, 0xf0, 0x11, 0x00


	//----- nvinfo : EIATTR_KPARAM_INFO
	.align		4
.L_13:
        /*0018*/ 	.byte	0x04, 0x17
        /*001a*/ 	.short	(.L_15 - .L_14)
.L_14:
        /*001c*/ 	.word	0x00000000
        /*0020*/ 	.short	0x0005
        /*0022*/ 	.short	0x0028
        /*0024*/ 	.byte	0x00, 0xf4, 0x21, 0x00


	//----- nvinfo : EIATTR_KPARAM_INFO
	.align		4
.L_15:
        /*0028*/ 	.byte	0x04, 0x17
        /*002a*/ 	.short	(.L_17 - .L_16)
.L_16:
        /*002c*/ 	.word	0x00000000
        /*0030*/ 	.short	0x0004
        /*0032*/ 	.short	0x0020
        /*0034*/ 	.byte	0x00, 0xf4, 0x21, 0x00


	//----- nvinfo : EIATTR_KPARAM_INFO
	.align		4
.L_17:
        /*0038*/ 	.byte	0x04, 0x17
        /*003a*/ 	.short	(.L_19 - .L_18)
.L_18:
        /*003c*/ 	.word	0x00000000
        /*0040*/ 	.short	0x0003
        /*0042*/ 	.short	0x0018
        /*0044*/ 	.byte	0x00, 0xf4, 0x21, 0x00


	//----- nvinfo : EIATTR_KPARAM_INFO
	.align		4
.L_19:
        /*0048*/ 	.byte	0x04, 0x17
        /*004a*/ 	.short	(.L_21 - .L_20)
.L_20:
        /*004c*/ 	.word	0x00000000
        /*0050*/ 	.short	0x0002
        /*0052*/ 	.short	0x0010
        /*0054*/ 	.byte	0x00, 0xf4, 0x21, 0x00


	//----- nvinfo : EIATTR_KPARAM_INFO
	.align		4
.L_21:
        /*0058*/ 	.byte	0x04, 0x17
        /*005a*/ 	.short	(.L_23 - .L_22)
.L_22:
        /*005c*/ 	.word	0x00000000
        /*0060*/ 	.short	0x0001
        /*0062*/ 	.short	0x0008
        /*0064*/ 	.byte	0x00, 0xf4, 0x21, 0x00


	//----- nvinfo : EIATTR_KPARAM_INFO
	.align		4
.L_23:
        /*0068*/ 	.byte	0x04, 0x17
        /*006a*/ 	.short	(.L_25 - .L_24)
.L_24:
        /*006c*/ 	.word	0x00000000
        /*0070*/ 	.short	0x0000
        /*0072*/ 	.short	0x0000
        /*0074*/ 	.byte	0x00, 0xf4, 0x21, 0x00


	//----- nvinfo : EIATTR_SPARSE_MMA_MASK
	.align		4
.L_25:
        /*0078*/ 	.byte	0x03, 0x50
        /*007a*/ 	.short	0x0000


	//----- nvinfo : EIATTR_MAXREG_COUNT
	.align		4
        /*007c*/ 	.byte	0x03, 0x1b
        /*007e*/ 	.short	0x00ff


	//----- nvinfo : EIATTR_EXIT_INSTR_OFFSETS
	.align		4
        /*0080*/ 	.byte	0x04, 0x1c
        /*0082*/ 	.short	(.L_27 - .L_26)


	//   ....[0]....
.L_26:
        /*0084*/ 	.word	0x00000530


	//----- nvinfo : EIATTR_REQNTID
	.align		4
.L_27:
        /*0088*/ 	.byte	0x04, 0x10
        /*008a*/ 	.short	(.L_29 - .L_28)
.L_28:
        /*008c*/ 	.word	0x00000080
        /*0090*/ 	.word	0x00000001
        /*0094*/ 	.word	0x00000001


	//----- nvinfo : EIATTR_CBANK_PARAM_SIZE
	.align		4
.L_29:
        /*0098*/ 	.byte	0x03, 0x19
        /*009a*/ 	.short	0x0034


	//----- nvinfo : EIATTR_PARAM_CBANK
	.align		4
        /*009c*/ 	.byte	0x04, 0x0a
        /*009e*/ 	.short	(.L_31 - .L_30)
	.align		4
.L_30:
        /*00a0*/ 	.word	index@(.nv.constant0.triton_poi_fused__native_batch_norm_legit_no_training_mul_sigmoid_16)
        /*00a4*/ 	.short	0x0210
        /*00a6*/ 	.short	0x0034


	//----- nvinfo : EIATTR_SW_WAR
	.align		4
.L_31:
        /*00a8*/ 	.byte	0x04, 0x36
        /*00aa*/ 	.short	(.L_33 - .L_32)
.L_32:
        /*00ac*/ 	.word	0x00000008
.L_33:


//--------------------- .nv.callgraph             --------------------------
	.section	.nv.callgraph,"",@"SHT_CUDA_CALLGRAPH"
	.align	4
	.sectionentsize	8
	.align		4
        /*0000*/ 	.word	0x00000000
	.align		4
        /*0004*/ 	.word	0xffffffff
	.align		4
        /*0008*/ 	.word	0x00000000
	.align		4
        /*000c*/ 	.word	0xfffffffe
	.align		4
        /*0010*/ 	.word	0x00000000
	.align		4
        /*0014*/ 	.word	0xfffffffd
	.align		4
        /*0018*/ 	.word	0x00000000
	.align		4
        /*001c*/ 	.word	0xfffffffc


//--------------------- .nv.constant4             --------------------------
	.section	.nv.constant4,"a",@progbits
	.align	8
	.align		8
.nv.constant4:
        /*0000*/ 	.dword	_$_str
	.align		8
        /*0008*/ 	.dword	_$_str_$_2


//--------------------- .text.triton_poi_fused__native_batch_norm_legit_no_training_mul_sigmoid_16 --------------------------
	.section	.text.triton_poi_fused__native_batch_norm_legit_no_training_mul_sigmoid_16,"ax",@progbits
	.align	128
        .global         triton_poi_fused__native_batch_norm_legit_no_training_mul_sigmoid_16
        .type           triton_poi_fused__native_batch_norm_legit_no_training_mul_sigmoid_16,@function
        .size           triton_poi_fused__native_batch_norm_legit_no_training_mul_sigmoid_16,(.L_x_1 - triton_poi_fused__native_batch_norm_legit_no_training_mul_sigmoid_16)
        .other          triton_poi_fused__native_batch_norm_legit_no_training_mul_sigmoid_16,@"STO_CUDA_ENTRY STV_DEFAULT"
triton_poi_fused__native_batch_norm_legit_no_training_mul_sigmoid_16:
.text.triton_poi_fused__native_batch_norm_legit_no_training_mul_sigmoid_16:
[----:B------:R-:W-:Y:S01]  /*0000*/  LDC R1, c[0x0][0x28] ;  /* 0x00000a00ff017b82 */ /* 0x000fe20000000800 */
[----:B------:R-:W1:Y:S07]  /*0010*/  S2R R0, SR_TID.X ;  /* 0x0000000000007919 */ /* 0x000e6e0000002100 */
[----:B------:R-:W2:Y:S01]  /*0020*/  LDC.64 R2, c[0x0][0x228] ;  /* 0x00008a00ff027b82 */ /* 0x000ea20000000a00 */
[----:B------:R-:W-:Y:S01]  /*0030*/  ULDC.64 UR4, c[0x0][0x208] ;  /* 0x0000820000047ab9 */ /* 0x000fe20000000a00 */
[----:B------:R-:W3:Y:S06]  /*0040*/  S2R R7, SR_CTAID.X ;  /* 0x0000000000077919 */ /* 0x000eec0000002500 */
[----:B------:R-:W4:Y:S08]  /*0050*/  LDC.64 R8, c[0x0][0x230] ;  /* 0x00008c00ff087b82 */ /* 0x000f300000000a00 */
[----:B------:R-:W5:Y:S01]  /*0060*/  LDC.64 R10, c[0x0][0x238] ;  /* 0x00008e00ff0a7b82 */ /* 0x000f620000000a00 */
[----:B-1----:R-:W-:-:S02]  /*0070*/  SHF.L.U32 R0, R0, 0x1, RZ ;  /* 0x0000000100007819 */ /* 0x002fc400000006ff */
[----:B---3--:R-:W-:Y:S02]  /*0080*/  SHF.R.S32.HI R5, RZ, 0x17, R7 ;  /* 0x00000017ff057819 */ /* 0x008fe40000011407 */
[----:B------:R-:W-:Y:S02]  /*0090*/  LOP3.LUT R0, R0, 0xfe, RZ, 0xc0, !PT ;  /* 0x000000fe00007812 */ /* 0x000fe400078ec0ff */
[----:B------:R-:W-:Y:S02]  /*00a0*/  SGXT R5, R5, 0x1 ;  /* 0x000000010505781a */ /* 0x000fe40000000200 */
[----:B------:R-:W-:Y:S02]  /*00b0*/  LEA R0, R7, R0, 0x8 ;  /* 0x0000000007007211 */ /* 0x000fe400078e40ff */
[----:B------:R-:W1:Y:S02]  /*00c0*/  LDC.64 R6, c[0x0][0x220] ;  /* 0x00008800ff067b82 */ /* 0x000e640000000a00 */
[----:B------:R-:W-:-:S04]  /*00d0*/  LEA.HI R5, R5, R0, RZ, 0xa ;  /* 0x0000000005057211 */ /* 0x000fc800078f50ff */
[----:B------:R-:W-:-:S04]  /*00e0*/  LOP3.LUT R5, R5, 0xfffffc00, RZ, 0xc0, !PT ;  /* 0xfffffc0005057812 */ /* 0x000fc800078ec0ff */
[----:B------:R-:W-:Y:S02]  /*00f0*/  IADD3 R13, R0, -R5, RZ ;  /* 0x80000005000d7210 */ /* 0x000fe40007ffe0ff */
[----:B------:R-:W3:Y:S03]  /*0100*/  LDC.64 R4, c[0x0][0x218] ;  /* 0x00008600ff047b82 */ /* 0x000ee60000000a00 */
[----:B--2---:R-:W-:-:S06]  /*0110*/  IMAD.WIDE R2, R13, 0x4, R2 ;  /* 0x000000040d027825 */ /* 0x004fcc00078e0202 */
[----:B------:R-:W2:Y:S01]  /*0120*/  LDG.E.EL.64 R2, desc[UR4][R2.64] ;  /* 0x0000000402027981 */ /* 0x000ea2000c2e1b00 */
[----:B-1----:R-:W-:-:S04]  /*0130*/  IMAD.WIDE R6, R13, 0x4, R6 ;  /* 0x000000040d067825 */ /* 0x002fc800078e0206 */
[C---:B----4-:R-:W-:Y:S02]  /*0140*/  IMAD.WIDE R8, R13.reuse, 0x4, R8 ;  /* 0x000000040d087825 */ /* 0x050fe400078e0208 */
[----:B------:R-:W4:Y:S02]  /*0150*/  LDG.E.EL.64 R6, desc[UR4][R6.64] ;  /* 0x0000000406067981 */ /* 0x000f24000c2e1b00 */
[----:B-----5:R-:W-:Y:S02]  /*0160*/  IMAD.WIDE R10, R13, 0x4, R10 ;  /* 0x000000040d0a7825 */ /* 0x020fe400078e020a */
[----:B------:R-:W5:Y:S02]  /*0170*/  LDG.E.EL.64 R8, desc[UR4][R8.64] ;  /* 0x0000000408087981 */ /* 0x000f64000c2e1b00 */
[----:B---3--:R-:W-:Y:S02]  /*0180*/  IMAD.WIDE R4, R0, 0x4, R4 ;  /* 0x0000000400047825 */ /* 0x008fe400078e0204 */
[----:B------:R-:W5:Y:S04]  /*0190*/  LDG.E.EL.64 R10, desc[UR4][R10.64] ;  /* 0x000000040a0a7981 */ /* 0x000f68000c2e1b00 */
[----:B------:R-:W4:Y:S01]  /*01a0*/  LDG.E.64 R4, desc[UR4][R4.64] ;  /* 0x0000000404047981 */ /* 0x000f22000c1e1b00 */
[----:B--2---:R-:W-:Y:S01]  /*01b0*/  FADD R2, R2, 0.0010000000474974513054 ;  /* 0x3a83126f02027421 */ /* 0x004fe20000000000 */
[----:B------:R-:W-:-:S03]  /*01c0*/  FADD R3, R3, 0.0010000000474974513054 ;  /* 0x3a83126f03037421 */ /* 0x000fc60000000000 */
[----:B------:R-:W1:Y:S08]  /*01d0*/  MUFU.SQRT R12, R2 ;  /* 0x00000002000c7308 */ /* 0x000e700000002000 */
[----:B------:R-:W2:Y:S01]  /*01e0*/  MUFU.SQRT R13, R3 ;  /* 0x00000003000d7308 */ /* 0x000ea20000002000 */
[C---:B-1----:R-:W-:Y:S02]  /*01f0*/  FSETP.GT.AND P0, PT, R12.reuse, 8.50705917302346158658e+37, PT ;  /* 0x7e8000000c00780b */ /* 0x042fe40003f04000 */
[----:B------:R-:W-:-:S02]  /*0200*/  FSETP.GEU.AND P2, PT, R12, 1.175494350822287508e-38, PT ;  /* 0x008000000c00780b */ /* 0x000fc40003f4e000 */
[C---:B--2---:R-:W-:Y:S02]  /*0210*/  FSETP.GT.AND P1, PT, R13.reuse, 8.50705917302346158658e+37, PT ;  /* 0x7e8000000d00780b */ /* 0x044fe40003f24000 */
[----:B------:R-:W-:-:S07]  /*0220*/  FSETP.GEU.AND P3, PT, R13, 1.175494350822287508e-38, PT ;  /* 0x008000000d00780b */ /* 0x000fce0003f6e000 */
[----:B------:R-:W-:Y:S01]  /*0230*/  @P0 FMUL R12, R12, 0.25 ;  /* 0x3e8000000c0c0820 */ /* 0x000fe20000400000 */
[----:B------:R-:W-:-:S03]  /*0240*/  HFMA2.MMA R2, -RZ, RZ, 1.625, 0 ;  /* 0x3e800000ff027435 */ /* 0x000fc600000001ff */
[----:B------:R-:W-:Y:S01]  /*0250*/  @!P2 FMUL R12, R12, 16777216 ;  /* 0x4b8000000c0ca820 */ /* 0x000fe20000400000 */
[----:B------:R-:W-:-:S05]  /*0260*/  @P1 FMUL R13, R13, 0.25 ;  /* 0x3e8000000d0d1820 */ /* 0x000fca0000400000 */
[----:B------:R-:W1:Y:S01]  /*0270*/  MUFU.RCP R12, R12 ;  /* 0x0000000c000c7308 */ /* 0x000e620000001000 */
[----:B------:R-:W-:Y:S01]  /*0280*/  @!P3 FMUL R13, R13, 16777216 ;  /* 0x4b8000000d0db820 */ /* 0x000fe20000400000 */
[----:B------:R-:W-:-:S06]  /*0290*/  FSEL R3, R2, 1, P0 ;  /* 0x3f80000002037808 */ /* 0x000fcc0000000000 */
[----:B------:R-:W2:Y:S01]  /*02a0*/  MUFU.RCP R13, R13 ;  /* 0x0000000d000d7308 */ /* 0x000ea20000001000 */
[----:B------:R-:W-:Y:S01]  /*02b0*/  @!P2 FMUL R3, R3, 16777216 ;  /* 0x4b8000000303a820 */ /* 0x000fe20000400000 */
[----:B------:R-:W-:Y:S01]  /*02c0*/  FSEL R14, R2, 1, P1 ;  /* 0x3f800000020e7808 */ /* 0x000fe20000800000 */
[----:B----4-:R-:W-:Y:S02]  /*02d0*/  FADD R4, R4, -R6 ;  /* 0x8000000604047221 */ /* 0x010fe40000000000 */
[----:B-1----:R-:W-:Y:S02]  /*02e0*/  FMUL R3, R12, R3 ;  /* 0x000000030c037220 */ /* 0x002fe40000400000 */
[----:B------:R-:W-:Y:S01]  /*02f0*/  @!P3 FMUL R14, R14, 16777216 ;  /* 0x4b8000000e0eb820 */ /* 0x000fe20000400000 */
[----:B------:R-:W-:Y:S01]  /*0300*/  FADD R5, R5, -R7 ;  /* 0x8000000705057221 */ /* 0x000fe20000000000 */
[----:B------:R-:W-:Y:S02]  /*0310*/  FMUL R3, R4, R3 ;  /* 0x0000000304037220 */ /* 0x000fe40000400000 */
[----:B--2---:R-:W-:-:S02]  /*0320*/  FMUL R14, R13, R14 ;  /* 0x0000000e0d0e7220 */ /* 0x004fc40000400000 */
[----:B-----5:R-:W-:Y:S02]  /*0330*/  FFMA R8, R8, R3, R10 ;  /* 0x0000000308087223 */ /* 0x020fe4000000000a */
[----:B------:R-:W-:Y:S02]  /*0340*/  FMUL R14, R5, R14 ;  /* 0x0000000e050e7220 */ /* 0x000fe40000400000 */
[----:B------:R-:W-:Y:S02]  /*0350*/  FADD R3, RZ, -R8 ;  /* 0x80000008ff037221 */ /* 0x000fe40000000000 */
[----:B------:R-:W-:Y:S02]  /*0360*/  FFMA R9, R9, R14, R11 ;  /* 0x0000000e09097223 */ /* 0x000fe4000000000b */
[----:B------:R-:W-:Y:S02]  /*0370*/  FMUL R4, R3, 1.4426950216293334961 ;  /* 0x3fb8aa3b03047820 */ /* 0x000fe40000400000 */
[----:B------:R-:W-:-:S04]  /*0380*/  FADD R3, RZ, -R9 ;  /* 0x80000009ff037221 */ /* 0x000fc80000000000 */
[----:B------:R-:W-:Y:S01]  /*0390*/  FMUL R6, R3, 1.4426950216293334961 ;  /* 0x3fb8aa3b03067820 */ /* 0x000fe20000400000 */
[----:B------:R-:W-:-:S04]  /*03a0*/  FSETP.GEU.AND P0, PT, R4, -126, PT ;  /* 0xc2fc00000400780b */ /* 0x000fc80003f0e000 */
[----:B------:R-:W-:-:S09]  /*03b0*/  FSETP.GEU.AND P1, PT, R6, -126, PT ;  /* 0xc2fc00000600780b */ /* 0x000fd20003f2e000 */
[----:B------:R-:W-:-:S04]  /*03c0*/  @!P0 FMUL R4, R4, 0.5 ;  /* 0x3f00000004048820 */ /* 0x000fc80000400000 */
[----:B------:R-:W-:Y:S01]  /*03d0*/  @!P1 FMUL R6, R6, 0.5 ;  /* 0x3f00000006069820 */ /* 0x000fe20000400000 */
[----:B------:R-:W1:Y:S08]  /*03e0*/  MUFU.EX2 R3, R4 ;  /* 0x0000000400037308 */ /* 0x000e700000000800 */
[----:B------:R-:W2:Y:S01]  /*03f0*/  MUFU.EX2 R5, R6 ;  /* 0x0000000600057308 */ /* 0x000ea20000000800 */
[----:B-1----:R-:W-:-:S04]  /*0400*/  @!P0 FMUL R3, R3, R3 ;  /* 0x0000000303038220 */ /* 0x002fc80000400000 */
[----:B------:R-:W-:Y:S01]  /*0410*/  FADD R7, R3, 1 ;  /* 0x3f80000003077421 */ /* 0x000fe20000000000 */
[----:B--2---:R-:W-:-:S04]  /*0420*/  @!P1 FMUL R5, R5, R5 ;  /* 0x0000000505059220 */ /* 0x004fc80000400000 */
[----:B------:R-:W-:Y:S01]  /*0430*/  FADD R10, R5, 1 ;  /* 0x3f800000050a7421 */ /* 0x000fe20000000000 */
[----:B------:R-:W-:Y:S01]  /*0440*/  FSETP.GT.AND P0, PT, R7, 8.50705917302346158658e+37, PT ;  /* 0x7e8000000700780b */ /* 0x000fe20003f04000 */
[----:B------:R-:W1:Y:S03]  /*0450*/  LDC.64 R4, c[0x0][0x210] ;  /* 0x00008400ff047b82 */ /* 0x000e660000000a00 */
[----:B------:R-:W-:-:S09]  /*0460*/  FSETP.GT.AND P1, PT, R10, 8.50705917302346158658e+37, PT ;  /* 0x7e8000000a00780b */ /* 0x000fd20003f24000 */
[----:B------:R-:W-:-:S04]  /*0470*/  @P0 FMUL R7, R7, 0.25 ;  /* 0x3e80000007070820 */ /* 0x000fc80000400000 */
[----:B------:R-:W-:Y:S02]  /*0480*/  @P1 FMUL R10, R10, 0.25 ;  /* 0x3e8000000a0a1820 */ /* 0x000fe40000400000 */
[----:B------:R-:W2:Y:S08]  /*0490*/  MUFU.RCP R7, R7 ;  /* 0x0000000700077308 */ /* 0x000eb00000001000 */
[----:B------:R-:W3:Y:S01]  /*04a0*/  MUFU.RCP R10, R10 ;  /* 0x0000000a000a7308 */ /* 0x000ee20000001000 */
[----:B------:R-:W-:-:S02]  /*04b0*/  FSEL R6, R2, 1, P0 ;  /* 0x3f80000002067808 */ /* 0x000fc40000000000 */
[----:B------:R-:W-:-:S03]  /*04c0*/  FSEL R3, R2, 1, P1 ;  /* 0x3f80000002037808 */ /* 0x000fc60000800000 */
[----:B--2---:R-:W-:-:S04]  /*04d0*/  FMUL R11, R7, R6 ;  /* 0x00000006070b7220 */ /* 0x004fc80000400000 */
[----:B------:R-:W-:Y:S01]  /*04e0*/  FMUL R8, R8, R11 ;  /* 0x0000000b08087220 */ /* 0x000fe20000400000 */
[----:B---3--:R-:W-:Y:S01]  /*04f0*/  FMUL R6, R10, R3 ;  /* 0x000000030a067220 */ /* 0x008fe20000400000 */
[----:B-1----:R-:W-:-:S04]  /*0500*/  IMAD.WIDE R2, R0, 0x4, R4 ;  /* 0x0000000400027825 */ /* 0x002fc800078e0204 */
[----:B------:R-:W-:-:S05]  /*0510*/  FMUL R9, R9, R6 ;  /* 0x0000000609097220 */ /* 0x000fca0000400000 */
[----:B------:R-:W-:Y:S01]  /*0520*/  STG.E.64 desc[UR4][R2.64], R8 ;  /* 0x0000000802007986 */ /* 0x000fe2000c101b04 */
[----:B------:R-:W-:Y:S05]  /*0530*/  EXIT ;  /* 0x000000000000794d */ /* 0x000fea0003800000 */
.L_x_0:
[----:B------:R-:W-:-:S00]  /*0540*/  BRA `(.L_x_0) ;  /* 0xfffffffc00fc7947 */ /* 0x000fc0000383ffff */
[----:B------:R-:W-:-:S00]  /*0550*/  NOP ;  /* 0x0000000000007918 */ /* 0x000fc00000000000 */
        /* <DEDUP_REMOVED lines=10> */
.L_x_1:


//--------------------- .nv.global.init           --------------------------
	.section	.nv.global.init,"aw",@progbits
.nv.global.init:
	.type		_$_str,@object
	.size		_$_str,(_$_str_$_2 - _$_str)
_$_str:
        /*0000*/ 	.byte	0x5f, 0x5f, 0x43, 0x55, 0x44, 0x41, 0x5f, 0x46, 0x54, 0x5a, 0x00
	.type		_$_str_$_2,@object
	.size		_$_str_$_2,(.L_1 - _$_str_$_2)
_$_str_$_2:
        /*000b*/ 	.byte	0x5f, 0x5f, 0x43, 0x55, 0x44, 0x41, 0x5f, 0x50, 0x52, 0x45, 0x43, 0x5f, 0x53, 0x51, 0x52, 0x54
        /*001b*/ 	.byte	0x00
.L_1:


//--------------------- .nv.constant0.triton_poi_fused__native_batch_norm_legit_no_training_mul_sigmoid_16 --------------------------
	.section	.nv.constant0.triton_poi_fused__native_batch_norm_legit_no_training_mul_sigmoid_16,"a",@progbits
	.sectionflags	@""
	.align	4
.nv.constant0.triton_poi_fused__native_batch_norm_legit_no_training_mul_sigmoid_16:
	.zero		580
